	.headerflags	@"EF_CUDA_TEXMODE_UNIFIED EF_CUDA_64BIT_ADDRESS EF_CUDA_ACCELERATORS EF_CUDA_SM90 EF_CUDA_VIRTUAL_SM(EF_CUDA_SM90)"
	.elftype	@"ET_EXEC"


//--------------------- .nv.info                  --------------------------
	.section	.nv.info,"",@"SHT_CUDA_INFO"
	.align	4


	//----- nvinfo : EIATTR_REGCOUNT
	.align		4
        /*0000*/ 	.byte	0x04, 0x2f
        /*0002*/ 	.short	(.L_3 - .L_2)
	.align		4
.L_2:
        /*0004*/ 	.word	index@(triton_poi_fused__native_batch_norm_legit_no_training_convolution_hardtanh_1)
        /*0008*/ 	.word	0x00000016


	//----- nvinfo : EIATTR_MIN_STACK_SIZE
	.align		4
.L_3:
        /*000c*/ 	.byte	0x04, 0x12
        /*000e*/ 	.short	(.L_5 - .L_4)
	.align		4
.L_4:
        /*0010*/ 	.word	index@(triton_poi_fused__native_batch_norm_legit_no_training_convolution_hardtanh_1)
        /*0014*/ 	.word	0x00000000


	//----- nvinfo : EIATTR_FRAME_SIZE
	.align		4
.L_5:
        /*0018*/ 	.byte	0x04, 0x11
        /*001a*/ 	.short	(.L_7 - .L_6)
	.align		4
.L_6:
        /*001c*/ 	.word	index@(triton_poi_fused__native_batch_norm_legit_no_training_convolution_hardtanh_1)
        /*0020*/ 	.word	0x00000000


	//----- nvinfo : EIATTR_MIN_STACK_SIZE
	.align		4
.L_7:
        /*0024*/ 	.byte	0x04, 0x12
        /*0026*/ 	.short	(.L_9 - .L_8)
	.align		4
.L_8:
        /*0028*/ 	.word	index@(triton_poi_fused__native_batch_norm_legit_no_training_convolution_hardtanh_1)
        /*002c*/ 	.word	0x00000000
.L_9:


//--------------------- .nv.info.triton_poi_fused__native_batch_norm_legit_no_training_convolution_hardtanh_1 --------------------------
	.section	.nv.info.triton_poi_fused__native_batch_norm_legit_no_training_convolution_hardtanh_1,"",@"SHT_CUDA_INFO"
	.sectionflags	@""
	.align	4


	//----- nvinfo : EIATTR_CUDA_API_VERSION
	.align		4
        /*0000*/ 	.byte	0x04, 0x37
        /*0002*/ 	.short	(.L_11 - .L_10)
.L_10:
        /*0004*/ 	.word	0x0000007c


	//----- nvinfo : EIATTR_KPARAM_INFO
	.align		4
.L_11:
        /*0008*/ 	.byte	0x04, 0x17
        /*000a*/ 	.short	(.L_13 - .L_12)
.L_12:
        /*000c*/ 	.word	0x00000000
        /*0010*/ 	.short	0x0007
        /*0012*/ 	.short	0x0038
        /*0014*/ 	.byte	0x00, 0xf0, 0x11, 0x00


	//----- nvinfo : EIATTR_KPARAM_INFO
	.align		4
.L_13:
        /*0018*/ 	.byte	0x04, 0x17
        /*001a*/ 	.short	(.L_15 - .L_14)
.L_14:
        /*001c*/ 	.word	0x00000000
        /*0020*/ 	.short	0x0006
        /*0022*/ 	.short	0x0030
        /*0024*/ 	.byte	0x00, 0xf4, 0x21, 0x00


	//----- nvinfo : EIATTR_KPARAM_INFO
	.align		4
.L_15:
        /*0028*/ 	.byte	0x04, 0x17
        /*002a*/ 	.short	(.L_17 - .L_16)
.L_16:
        /*002c*/ 	.word	0x00000000
        /*0030*/ 	.short	0x0005
        /*0032*/ 	.short	0x0028
        /*0034*/ 	.byte	0x00, 0xf4, 0x21, 0x00


	//----- nvinfo : EIATTR_KPARAM_INFO
	.align		4
.L_17:
        /*0038*/ 	.byte	0x04, 0x17
        /*003a*/ 	.short	(.L_19 - .L_18)
.L_18:
        /*003c*/ 	.word	0x00000000
        /*0040*/ 	.short	0x0004
        /*0042*/ 	.short	0x0020
        /*0044*/ 	.byte	0x00, 0xf4, 0x21, 0x00


	//----- nvinfo : EIATTR_KPARAM_INFO
	.align		4
.L_19:
        /*0048*/ 	.byte	0x04, 0x17
        /*004a*/ 	.short	(.L_21 - .L_20)
.L_20:
        /*004c*/ 	.word	0x00000000
        /*0050*/ 	.short	0x0003
        /*0052*/ 	.short	0x0018
        /*0054*/ 	.byte	0x00, 0xf4, 0x21, 0x00


	//----- nvinfo : EIATTR_KPARAM_INFO
	.align		4
.L_21:
        /*0058*/ 	.byte	0x04, 0x17
        /*005a*/ 	.short	(.L_23 - .L_22)
.L_22:
        /*005c*/ 	.word	0x00000000
        /*0060*/ 	.short	0x0002
        /*0062*/ 	.short	0x0010
        /*0064*/ 	.byte	0x00, 0xf4, 0x21, 0x00


	//----- nvinfo : EIATTR_KPARAM_INFO
	.align		4
.L_23:
        /*0068*/ 	.byte	0x04, 0x17
        /*006a*/ 	.short	(.L_25 - .L_24)
.L_24:
        /*006c*/ 	.word	0x00000000
        /*0070*/ 	.short	0x0001
        /*0072*/ 	.short	0x0008
        /*0074*/ 	.byte	0x00, 0xf4, 0x21, 0x00


	//----- nvinfo : EIATTR_KPARAM_INFO
	.align		4
.L_25:
        /*0078*/ 	.byte	0x04, 0x17
        /*007a*/ 	.short	(.L_27 - .L_26)
.L_26:
        /*007c*/ 	.word	0x00000000
        /*0080*/ 	.short	0x0000
        /*0082*/ 	.short	0x0000
        /*0084*/ 	.byte	0x00, 0xf4, 0x21, 0x00


	//----- nvinfo : EIATTR_SPARSE_MMA_MASK
	.align		4
.L_27:
        /*0088*/ 	.byte	0x03, 0x50
        /*008a*/ 	.short	0x0000


	//----- nvinfo : EIATTR_MAXREG_COUNT
	.align		4
        /*008c*/ 	.byte	0x03, 0x1b
        /*008e*/ 	.short	0x00ff


	//----- nvinfo : EIATTR_EXIT_INSTR_OFFSETS
	.align		4
        /*0090*/ 	.byte	0x04, 0x1c
        /*0092*/ 	.short	(.L_29 - .L_28)


	//   ....[0]....
.L_28:
        /*0094*/ 	.word	0x000003b0


	//   ....[1]....
        /*0098*/ 	.word	0x000003d0


	//----- nvinfo : EIATTR_REQNTID
	.align		4
.L_29:
        /*009c*/ 	.byte	0x04, 0x10
        /*009e*/ 	.short	(.L_31 - .L_30)
.L_30:
        /*00a0*/ 	.word	0x00000080
        /*00a4*/ 	.word	0x00000001
        /*00a8*/ 	.word	0x00000001


	//----- nvinfo : EIATTR_CBANK_PARAM_SIZE
	.align		4
.L_31:
        /*00ac*/ 	.byte	0x03, 0x19
        /*00ae*/ 	.short	0x003c


	//----- nvinfo : EIATTR_PARAM_CBANK
	.align		4
        /*00b0*/ 	.byte	0x04, 0x0a
        /*00b2*/ 	.short	(.L_33 - .L_32)
	.align		4
.L_32:
        /*00b4*/ 	.word	index@(.nv.constant0.triton_poi_fused__native_batch_norm_legit_no_training_convolution_hardtanh_1)
        /*00b8*/ 	.short	0x0210
        /*00ba*/ 	.short	0x003c


	//----- nvinfo : EIATTR_SW_WAR
	.align		4
.L_33:
        /*00bc*/ 	.byte	0x04, 0x36
        /*00be*/ 	.short	(.L_35 - .L_34)
.L_34:
        /*00c0*/ 	.word	0x00000008
.L_35:


//--------------------- .nv.callgraph             --------------------------
	.section	.nv.callgraph,"",@"SHT_CUDA_CALLGRAPH"
	.align	4
	.sectionentsize	8
	.align		4
        /*0000*/ 	.word	0x00000000
	.align		4
        /*0004*/ 	.word	0xffffffff
	.align		4
        /*0008*/ 	.word	0x00000000
	.align		4
        /*000c*/ 	.word	0xfffffffe
	.align		4
        /*0010*/ 	.word	0x00000000
	.align		4
        /*0014*/ 	.word	0xfffffffd
	.align		4
        /*0018*/ 	.word	0x00000000
	.align		4
        /*001c*/ 	.word	0xfffffffc


//--------------------- .nv.constant4             --------------------------
	.section	.nv.constant4,"a",@progbits
	.align	8
	.align		8
.nv.constant4:
        /*0000*/ 	.dword	_$_str
	.align		8
        /*0008*/ 	.dword	_$_str_$_2


//--------------------- .text.triton_poi_fused__native_batch_norm_legit_no_training_convolution_hardtanh_1 --------------------------
	.section	.text.triton_poi_fused__native_batch_norm_legit_no_training_convolution_hardtanh_1,"ax",@progbits
	.align	128
        .global         triton_poi_fused__native_batch_norm_legit_no_training_convolution_hardtanh_1
        .type           triton_poi_fused__native_batch_norm_legit_no_training_convolution_hardtanh_1,@function
        .size           triton_poi_fused__native_batch_norm_legit_no_training_convolution_hardtanh_1,(.L_x_1 - triton_poi_fused__native_batch_norm_legit_no_training_convolution_hardtanh_1)
        .other          triton_poi_fused__native_batch_norm_legit_no_training_convolution_hardtanh_1,@"STO_CUDA_ENTRY STV_DEFAULT"
triton_poi_fused__native_batch_norm_legit_no_training_convolution_hardtanh_1:
.text.triton_poi_fused__native_batch_norm_legit_no_training_convolution_hardtanh_1:
[----:B------:R-:W0:Y:S01]  /*0000*/  LDC R1, c[0x0][0x28] ;  /* 0x00000a00ff017b82 */ /* 0x000e220000000800 */
[----:B------:R-:W1:Y:S07]  /*0010*/  S2R R0, SR_TID.X ;  /* 0x0000000000007919 */ /* 0x000e6e0000002100 */
[----:B------:R-:W2:Y:S01]  /*0020*/  LDC.64 R12, c[0x0][0x228] ;  /* 0x00008a00ff0c7b82 */ /* 0x000ea20000000a00 */
[----:B------:R-:W-:Y:S01]  /*0030*/  ULDC.64 UR4, c[0x0][0x208] ;  /* 0x0000820000047ab9 */ /* 0x000fe20000000a00 */
[----:B------:R-:W3:Y:S06]  /*0040*/  S2R R3, SR_CTAID.X ;  /* 0x0000000000037919 */ /* 0x000eec0000002500 */
[----:B------:R-:W4:Y:S08]  /*0050*/  LDC.64 R10, c[0x0][0x218] ;  /* 0x00008600ff0a7b82 */ /* 0x000f300000000a00 */
[----:B------:R-:W5:Y:S08]  /*0060*/  LDC.64 R6, c[0x0][0x210] ;  /* 0x00008400ff067b82 */ /* 0x000f700000000a00 */
[----:B------:R-:W4:Y:S01]  /*0070*/  LDC.64 R14, c[0x0][0x220] ;  /* 0x00008800ff0e7b82 */ /* 0x000f220000000a00 */
[----:B-1----:R-:W-:-:S07]  /*0080*/  LOP3.LUT R0, R0, 0x7f, RZ, 0xc0, !PT ;  /* 0x0000007f00007812 */ /* 0x002fce00078ec0ff */
[----:B------:R-:W1:Y:S01]  /*0090*/  LDC.64 R16, c[0x0][0x230] ;  /* 0x00008c00ff107b82 */ /* 0x000e620000000a00 */
[----:B---3--:R-:W-:Y:S01]  /*00a0*/  SHF.R.S32.HI R2, RZ, 0x18, R3 ;  /* 0x00000018ff027819 */ /* 0x008fe20000011403 */
[----:B------:R-:W-:-:S03]  /*00b0*/  IMAD R0, R3, 0x80, R0 ;  /* 0x0000008003007824 */ /* 0x000fc600078e0200 */
[----:B------:R-:W-:Y:S02]  /*00c0*/  SGXT R3, R2, 0x1 ;  /* 0x000000010203781a */ /* 0x000fe40000000200 */
[----:B------:R-:W-:Y:S02]  /*00d0*/  ISETP.GE.AND P0, PT, R0, 0x600, PT ;  /* 0x000006000000780c */ /* 0x000fe40003f06270 */
[----:B------:R-:W-:-:S04]  /*00e0*/  LEA.HI R3, R3, R0, RZ, 0x4 ;  /* 0x0000000003037211 */ /* 0x000fc800078f20ff */
[----:B------:R-:W-:-:S05]  /*00f0*/  SHF.R.S32.HI R3, RZ, 0x4, R3 ;  /* 0x00000004ff037819 */ /* 0x000fca0000011403 */
[----:B------:R-:W-:-:S05]  /*0100*/  IMAD.HI R2, R3, 0x2aaaaaab, RZ ;  /* 0x2aaaaaab03027827 */ /* 0x000fca00078e02ff */
[----:B------:R-:W-:-:S04]  /*0110*/  SHF.R.U32.HI R5, RZ, 0x1f, R2 ;  /* 0x0000001fff057819 */ /* 0x000fc80000011602 */
[----:B------:R-:W-:Y:S02]  /*0120*/  LEA.HI R2, R2, R5, RZ, 0x1e ;  /* 0x0000000502027211 */ /* 0x000fe400078ff0ff */
[----:B------:R-:W3:Y:S03]  /*0130*/  LDC.64 R4, c[0x0][0x238] ;  /* 0x00008e00ff047b82 */ /* 0x000ee60000000a00 */
[----:B------:R-:W-:Y:S01]  /*0140*/  IMAD R19, R2, -0x18, R3 ;  /* 0xffffffe802137824 */ /* 0x000fe200078e0203 */
[----:B------:R-:W-:-:S03]  /*0150*/  CS2R R2, SRZ ;  /* 0x0000000000027805 */ /* 0x000fc6000001ff00 */
[----:B--2---:R-:W-:-:S05]  /*0160*/  IMAD.WIDE R12, R19, 0x4, R12 ;  /* 0x00000004130c7825 */ /* 0x004fca00078e020c */
[----:B------:R2:W3:Y:S01]  /*0170*/  @!P0 LDG.E.EL R2, desc[UR4][R12.64] ;  /* 0x000000040c028981 */ /* 0x0004e2000c2e1900 */
[----:B------:R-:W-:Y:S01]  /*0180*/  CS2R R8, SRZ ;  /* 0x0000000000087805 */ /* 0x000fe2000001ff00 */
[----:B----4-:R-:W-:-:S04]  /*0190*/  IMAD.WIDE R10, R19, 0x4, R10 ;  /* 0x00000004130a7825 */ /* 0x010fc800078e020a */
[----:B-----5:R-:W-:Y:S01]  /*01a0*/  IMAD.WIDE R6, R0, 0x4, R6 ;  /* 0x0000000400067825 */ /* 0x020fe200078e0206 */
[----:B------:R4:W5:Y:S03]  /*01b0*/  @!P0 LDG.E.EL R3, desc[UR4][R10.64] ;  /* 0x000000040a038981 */ /* 0x000966000c2e1900 */
[C---:B0-2---:R-:W-:Y:S01]  /*01c0*/  IMAD.WIDE R12, R19.reuse, 0x4, R14 ;  /* 0x00000004130c7825 */ /* 0x045fe200078e020e */
[----:B------:R-:W5:Y:S03]  /*01d0*/  @!P0 LDG.E R8, desc[UR4][R6.64] ;  /* 0x0000000406088981 */ /* 0x000f66000c1e1900 */
[----:B-1----:R-:W-:Y:S01]  /*01e0*/  IMAD.WIDE R14, R19, 0x4, R16 ;  /* 0x00000004130e7825 */ /* 0x002fe200078e0210 */
[----:B------:R-:W2:Y:S01]  /*01f0*/  @!P0 LDG.E.EL R9, desc[UR4][R12.64] ;  /* 0x000000040c098981 */ /* 0x000ea2000c2e1900 */
[----:B------:R-:W-:-:S02]  /*0200*/  CS2R R16, SRZ ;  /* 0x0000000000107805 */ /* 0x000fc4000001ff00 */
[----:B---3--:R-:W-:-:S04]  /*0210*/  IMAD.WIDE R4, R19, 0x4, R4 ;  /* 0x0000000413047825 */ /* 0x008fc800078e0204 */
[----:B------:R-:W3:Y:S04]  /*0220*/  @!P0 LDG.E.EL R16, desc[UR4][R14.64] ;  /* 0x000000040e108981 */ /* 0x000ee8000c2e1900 */
[----:B------:R0:W3:Y:S01]  /*0230*/  @!P0 LDG.E.EL R17, desc[UR4][R4.64] ;  /* 0x0000000404118981 */ /* 0x0000e2000c2e1900 */
[----:B----4-:R-:W-:Y:S01]  /*0240*/  HFMA2.MMA R11, -RZ, RZ, 1.625, 0 ;  /* 0x3e800000ff0b7435 */ /* 0x010fe200000001ff */
[----:B------:R-:W-:-:S04]  /*0250*/  FADD R2, R2, 9.9999997473787516356e-06 ;  /* 0x3727c5ac02027421 */ /* 0x000fc80000000000 */
[----:B------:R-:W1:Y:S02]  /*0260*/  MUFU.SQRT R18, R2 ;  /* 0x0000000200127308 */ /* 0x000e640000002000 */
[C---:B-1----:R-:W-:Y:S02]  /*0270*/  FSETP.GT.AND P1, PT, R18.reuse, 8.50705917302346158658e+37, PT ;  /* 0x7e8000001200780b */ /* 0x042fe40003f24000 */
[----:B------:R-:W-:-:S11]  /*0280*/  FSETP.GEU.AND P2, PT, R18, 1.175494350822287508e-38, PT ;  /* 0x008000001200780b */ /* 0x000fd60003f4e000 */
[----:B------:R-:W-:-:S04]  /*0290*/  @P1 FMUL R18, R18, 0.25 ;  /* 0x3e80000012121820 */ /* 0x000fc80000400000 */
[----:B------:R-:W-:-:S06]  /*02a0*/  @!P2 FMUL R18, R18, 16777216 ;  /* 0x4b8000001212a820 */ /* 0x000fcc0000400000 */
[----:B------:R-:W0:Y:S01]  /*02b0*/  MUFU.RCP R18, R18 ;  /* 0x0000001200127308 */ /* 0x000e220000001000 */
[----:B------:R-:W-:Y:S01]  /*02c0*/  FSEL R11, R11, 1, P1 ;  /* 0x3f8000000b0b7808 */ /* 0x000fe20000800000 */
[----:B-----5:R-:W-:Y:S02]  /*02d0*/  FADD R8, R3, R8 ;  /* 0x0000000803087221 */ /* 0x020fe40000000000 */
[----:B------:R-:W1:Y:S02]  /*02e0*/  LDC.64 R2, c[0x0][0x240] ;  /* 0x00009000ff027b82 */ /* 0x000e640000000a00 */
[----:B------:R-:W-:Y:S01]  /*02f0*/  @!P2 FMUL R11, R11, 16777216 ;  /* 0x4b8000000b0ba820 */ /* 0x000fe20000400000 */
[----:B--2---:R-:W-:-:S03]  /*0300*/  FADD R9, R8, -R9 ;  /* 0x8000000908097221 */ /* 0x004fc60000000000 */
[----:B0-----:R-:W-:-:S04]  /*0310*/  FMUL R4, R18, R11 ;  /* 0x0000000b12047220 */ /* 0x001fc80000400000 */
[----:B------:R-:W-:-:S04]  /*0320*/  FMUL R4, R9, R4 ;  /* 0x0000000409047220 */ /* 0x000fc80000400000 */
[----:B---3--:R-:W-:-:S05]  /*0330*/  FFMA R4, R4, R16, R17 ;  /* 0x0000001004047223 */ /* 0x008fca0000000011 */
[----:B------:R-:W-:-:S04]  /*0340*/  FSETP.GTU.AND P1, PT, R4, RZ, PT ;  /* 0x000000ff0400720b */ /* 0x000fc80003f2c000 */
[----:B------:R-:W-:-:S04]  /*0350*/  FSEL R5, R4, RZ, P1 ;  /* 0x000000ff04057208 */ /* 0x000fc80000800000 */
[C---:B------:R-:W-:Y:S01]  /*0360*/  FSETP.GEU.AND P1, PT, R5.reuse, 6, PT ;  /* 0x40c000000500780b */ /* 0x040fe20003f2e000 */
[----:B------:R0:W-:Y:S01]  /*0370*/  @!P0 STG.E desc[UR4][R6.64], R8 ;  /* 0x0000000806008986 */ /* 0x0001e2000c101904 */
[----:B------:R-:W-:Y:S01]  /*0380*/  FSETP.NAN.AND P2, PT, R5, R5, PT ;  /* 0x000000050500720b */ /* 0x000fe20003f48000 */
[----:B-1----:R-:W-:-:S10]  /*0390*/  IMAD.WIDE R2, R0, 0x4, R2 ;  /* 0x0000000400027825 */ /* 0x002fd400078e0202 */
[----:B------:R-:W-:Y:S01]  /*03a0*/  @P1 SEL R5, R5, 0x40c00000, P2 ;  /* 0x40c0000005051807 */ /* 0x000fe20001000000 */
[----:B0-----:R-:W-:Y:S06]  /*03b0*/  @P0 EXIT ;  /* 0x000000000000094d */ /* 0x001fec0003800000 */
[----:B------:R-:W-:Y:S01]  /*03c0*/  STG.E desc[UR4][R2.64], R5 ;  /* 0x0000000502007986 */ /* 0x000fe2000c101904 */
[----:B------:R-:W-:Y:S05]  /*03d0*/  EXIT ;  /* 0x000000000000794d */ /* 0x000fea0003800000 */
.L_x_0:
[----:B------:R-:W-:-:S00]  /*03e0*/  BRA `(.L_x_0) ;  /* 0xfffffffc00fc7947 */ /* 0x000fc0000383ffff */
[----:B------:R-:W-:-:S00]  /*03f0*/  NOP ;  /* 0x0000000000007918 */ /* 0x000fc00000000000 */
        /* <DEDUP_REMOVED lines=8> */
.L_x_1:


//--------------------- .nv.global.init           --------------------------
	.section	.nv.global.init,"aw",@progbits
.nv.global.init:
	.type		_$_str,@object
	.size		_$_str,(_$_str_$_2 - _$_str)
_$_str:
        /*0000*/ 	.byte	0x5f, 0x5f, 0x43, 0x55, 0x44, 0x41, 0x5f, 0x46, 0x54, 0x5a, 0x00
	.type		_$_str_$_2,@object
	.size		_$_str_$_2,(.L_1 - _$_str_$_2)
_$_str_$_2:
        /*000b*/ 	.byte	0x5f, 0x5f, 0x43, 0x55, 0x44, 0x41, 0x5f, 0x50, 0x52, 0x45, 0x43, 0x5f, 0x53, 0x51, 0x52, 0x54
        /*001b*/ 	.byte	0x00
.L_1:


//--------------------- .nv.constant0.triton_poi_fused__native_batch_norm_legit_no_training_convolution_hardtanh_1 --------------------------
	.section	.nv.constant0.triton_poi_fused__native_batch_norm_legit_no_training_convolution_hardtanh_1,"a",@progbits
	.sectionflags	@""
	.align	4
.nv.constant0.triton_poi_fused__native_batch_norm_legit_no_training_convolution_hardtanh_1:
	.zero		588
